	.headerflags	@"EF_CUDA_TEXMODE_UNIFIED EF_CUDA_64BIT_ADDRESS EF_CUDA_ACCELERATORS EF_CUDA_SM90 EF_CUDA_VIRTUAL_SM(EF_CUDA_SM90)"
	.elftype	@"ET_EXEC"


//--------------------- .nv.info                  --------------------------
	.section	.nv.info,"",@"SHT_CUDA_INFO"
	.align	4


	//----- nvinfo : EIATTR_REGCOUNT
	.align		4
        /*0000*/ 	.byte	0x04, 0x2f
        /*0002*/ 	.short	(.L_1 - .L_0)
	.align		4
.L_0:
        /*0004*/ 	.word	index@(triton_poi_fused__unsafe_index_add_mul_sub_12)
        /*0008*/ 	.word	0x00000016


	//----- nvinfo : EIATTR_MIN_STACK_SIZE
	.align		4
.L_1:
        /*000c*/ 	.byte	0x04, 0x12
        /*000e*/ 	.short	(.L_3 - .L_2)
	.align		4
.L_2:
        /*0010*/ 	.word	index@(triton_poi_fused__unsafe_index_add_mul_sub_12)
        /*0014*/ 	.word	0x00000000


	//----- nvinfo : EIATTR_FRAME_SIZE
	.align		4
.L_3:
        /*0018*/ 	.byte	0x04, 0x11
        /*001a*/ 	.short	(.L_5 - .L_4)
	.align		4
.L_4:
        /*001c*/ 	.word	index@(triton_poi_fused__unsafe_index_add_mul_sub_12)
        /*0020*/ 	.word	0x00000000


	//----- nvinfo : EIATTR_MIN_STACK_SIZE
	.align		4
.L_5:
        /*0024*/ 	.byte	0x04, 0x12
        /*0026*/ 	.short	(.L_7 - .L_6)
	.align		4
.L_6:
        /*0028*/ 	.word	index@(triton_poi_fused__unsafe_index_add_mul_sub_12)
        /*002c*/ 	.word	0x00000000
.L_7:


//--------------------- .nv.info.triton_poi_fused__unsafe_index_add_mul_sub_12 --------------------------
	.section	.nv.info.triton_poi_fused__unsafe_index_add_mul_sub_12,"",@"SHT_CUDA_INFO"
	.sectionflags	@""
	.align	4


	//----- nvinfo : EIATTR_CUDA_API_VERSION
	.align		4
        /*0000*/ 	.byte	0x04, 0x37
        /*0002*/ 	.short	(.L_9 - .L_8)
.L_8:
        /*0004*/ 	.word	0x0000007c


	//----- nvinfo : EIATTR_KPARAM_INFO
	.align		4
.L_9:
        /*0008*/ 	.byte	0x04, 0x17
        /*000a*/ 	.short	(.L_11 - .L_10)
.L_10:
        /*000c*/ 	.word	0x00000000
        /*0010*/ 	.short	0x0006
        /*0012*/ 	.short	0x0030
        /*0014*/ 	.byte	0x00, 0xf0, 0x11, 0x00


	//----- nvinfo : EIATTR_KPARAM_INFO
	.align		4
.L_11:
        /*0018*/ 	.byte	0x04, 0x17
        /*001a*/ 	.short	(.L_13 - .L_12)
.L_12:
        /*001c*/ 	.word	0x00000000
        /*0020*/ 	.short	0x0005
        /*0022*/ 	.short	0x0028
        /*0024*/ 	.byte	0x00, 0xf4, 0x21, 0x00


	//----- nvinfo : EIATTR_KPARAM_INFO
	.align		4
.L_13:
        /*0028*/ 	.byte	0x04, 0x17
        /*002a*/ 	.short	(.L_15 - .L_14)
.L_14:
        /*002c*/ 	.word	0x00000000
        /*0030*/ 	.short	0x0004
        /*0032*/ 	.short	0x0020
        /*0034*/ 	.byte	0x00, 0xf4, 0x21, 0x00


	//----- nvinfo : EIATTR_KPARAM_INFO
	.align		4
.L_15:
        /*0038*/ 	.byte	0x04, 0x17
        /*003a*/ 	.short	(.L_17 - .L_16)
.L_16:
        /*003c*/ 	.word	0x00000000
        /*0040*/ 	.short	0x0003
        /*0042*/ 	.short	0x0018
        /*0044*/ 	.byte	0x00, 0xf4, 0x21, 0x00


	//----- nvinfo : EIATTR_KPARAM_INFO
	.align		4
.L_17:
        /*0048*/ 	.byte	0x04, 0x17
        /*004a*/ 	.short	(.L_19 - .L_18)
.L_18:
        /*004c*/ 	.word	0x00000000
        /*0050*/ 	.short	0x0002
        /*0052*/ 	.short	0x0010
        /*0054*/ 	.byte	0x00, 0xf4, 0x21, 0x00


	//----- nvinfo : EIATTR_KPARAM_INFO
	.align		4
.L_19:
        /*0058*/ 	.byte	0x04, 0x17
        /*005a*/ 	.short	(.L_21 - .L_20)
.L_20:
        /*005c*/ 	.word	0x00000000
        /*0060*/ 	.short	0x0001
        /*0062*/ 	.short	0x0008
        /*0064*/ 	.byte	0x00, 0xf4, 0x21, 0x00


	//----- nvinfo : EIATTR_KPARAM_INFO
	.align		4
.L_21:
        /*0068*/ 	.byte	0x04, 0x17
        /*006a*/ 	.short	(.L_23 - .L_22)
.L_22:
        /*006c*/ 	.word	0x00000000
        /*0070*/ 	.short	0x0000
        /*0072*/ 	.short	0x0000
        /*0074*/ 	.byte	0x00, 0xf4, 0x21, 0x00


	//----- nvinfo : EIATTR_SPARSE_MMA_MASK
	.align		4
.L_23:
        /*0078*/ 	.byte	0x03, 0x50
        /*007a*/ 	.short	0x0000


	//----- nvinfo : EIATTR_MAXREG_COUNT
	.align		4
        /*007c*/ 	.byte	0x03, 0x1b
        /*007e*/ 	.short	0x00ff


	//----- nvinfo : EIATTR_EXIT_INSTR_OFFSETS
	.align		4
        /*0080*/ 	.byte	0x04, 0x1c
        /*0082*/ 	.short	(.L_25 - .L_24)


	//   ....[0]....
.L_24:
        /*0084*/ 	.word	0x00000260


	//----- nvinfo : EIATTR_REQNTID
	.align		4
.L_25:
        /*0088*/ 	.byte	0x04, 0x10
        /*008a*/ 	.short	(.L_27 - .L_26)
.L_26:
        /*008c*/ 	.word	0x00000080
        /*0090*/ 	.word	0x00000001
        /*0094*/ 	.word	0x00000001


	//----- nvinfo : EIATTR_CBANK_PARAM_SIZE
	.align		4
.L_27:
        /*0098*/ 	.byte	0x03, 0x19
        /*009a*/ 	.short	0x0034


	//----- nvinfo : EIATTR_PARAM_CBANK
	.align		4
        /*009c*/ 	.byte	0x04, 0x0a
        /*009e*/ 	.short	(.L_29 - .L_28)
	.align		4
.L_28:
        /*00a0*/ 	.word	index@(.nv.constant0.triton_poi_fused__unsafe_index_add_mul_sub_12)
        /*00a4*/ 	.short	0x0210
        /*00a6*/ 	.short	0x0034


	//----- nvinfo : EIATTR_SW_WAR
	.align		4
.L_29:
        /*00a8*/ 	.byte	0x04, 0x36
        /*00aa*/ 	.short	(.L_31 - .L_30)
.L_30:
        /*00ac*/ 	.word	0x00000008
.L_31:


//--------------------- .nv.callgraph             --------------------------
	.section	.nv.callgraph,"",@"SHT_CUDA_CALLGRAPH"
	.align	4
	.sectionentsize	8
	.align		4
        /*0000*/ 	.word	0x00000000
	.align		4
        /*0004*/ 	.word	0xffffffff
	.align		4
        /*0008*/ 	.word	0x00000000
	.align		4
        /*000c*/ 	.word	0xfffffffe
	.align		4
        /*0010*/ 	.word	0x00000000
	.align		4
        /*0014*/ 	.word	0xfffffffd
	.align		4
        /*0018*/ 	.word	0x00000000
	.align		4
        /*001c*/ 	.word	0xfffffffc


//--------------------- .text.triton_poi_fused__unsafe_index_add_mul_sub_12 --------------------------
	.section	.text.triton_poi_fused__unsafe_index_add_mul_sub_12,"ax",@progbits
	.align	128
        .global         triton_poi_fused__unsafe_index_add_mul_sub_12
        .type           triton_poi_fused__unsafe_index_add_mul_sub_12,@function
        .size           triton_poi_fused__unsafe_index_add_mul_sub_12,(.L_x_1 - triton_poi_fused__unsafe_index_add_mul_sub_12)
        .other          triton_poi_fused__unsafe_index_add_mul_sub_12,@"STO_CUDA_ENTRY STV_DEFAULT"
triton_poi_fused__unsafe_index_add_mul_sub_12:
.text.triton_poi_fused__unsafe_index_add_mul_sub_12:
[----:B------:R-:W-:Y:S01]  /*0000*/  LDC R1, c[0x0][0x28] ;  /* 0x00000a00ff017b82 */ /* 0x000fe20000000800 */
[----:B------:R-:W1:Y:S07]  /*0010*/  S2R R0, SR_TID.X ;  /* 0x0000000000007919 */ /* 0x000e6e0000002100 */
[----:B------:R-:W2:Y:S01]  /*0020*/  LDC.64 R4, c[0x0][0x220] ;  /* 0x00008800ff047b82 */ /* 0x000ea20000000a00 */
[----:B------:R-:W-:Y:S01]  /*0030*/  ULDC.64 UR4, c[0x0][0x208] ;  /* 0x0000820000047ab9 */ /* 0x000fe20000000a00 */
[----:B------:R-:W3:Y:S06]  /*0040*/  S2R R9, SR_CTAID.X ;  /* 0x0000000000097919 */ /* 0x000eec0000002500 */
[----:B------:R-:W4:Y:S08]  /*0050*/  LDC.64 R2, c[0x0][0x230] ;  /* 0x00008c00ff027b82 */ /* 0x000f300000000a00 */
[----:B------:R-:W5:Y:S01]  /*0060*/  LDC.64 R16, c[0x0][0x238] ;  /* 0x00008e00ff107b82 */ /* 0x000f620000000a00 */
[----:B-1----:R-:W-:-:S04]  /*0070*/  SHF.L.U32 R0, R0, 0x2, RZ ;  /* 0x0000000200007819 */ /* 0x002fc800000006ff */
[----:B------:R-:W-:Y:S02]  /*0080*/  LOP3.LUT R0, R0, 0x1fc, RZ, 0xc0, !PT ;  /* 0x000001fc00007812 */ /* 0x000fe400078ec0ff */
[----:B---3--:R-:W-:Y:S02]  /*0090*/  SHF.R.S32.HI R6, RZ, 0x15, R9 ;  /* 0x00000015ff067819 */ /* 0x008fe40000011409 */
[----:B------:R-:W-:Y:S02]  /*00a0*/  LEA R9, R9, R0, 0xa ;  /* 0x0000000009097211 */ /* 0x000fe400078e50ff */
[----:B------:R-:W-:-:S04]  /*00b0*/  SGXT R0, R6, 0x1 ;  /* 0x000000010600781a */ /* 0x000fc80000000200 */
[CC--:B------:R-:W-:Y:S02]  /*00c0*/  LEA.HI R6, R0.reuse, R9.reuse, RZ, 0xc ;  /* 0x0000000900067211 */ /* 0x0c0fe400078f60ff */
[----:B------:R-:W-:Y:S02]  /*00d0*/  LEA.HI R0, R0, R9, RZ, 0x6 ;  /* 0x0000000900007211 */ /* 0x000fe400078f30ff */
[----:B------:R-:W-:Y:S02]  /*00e0*/  IADD3 R7, R6, 0x200, RZ ;  /* 0x0000020006077810 */ /* 0x000fe40007ffe0ff */
[----:B------:R-:W-:Y:S02]  /*00f0*/  SHF.R.S32.HI R13, RZ, 0xc, R6 ;  /* 0x0000000cff0d7819 */ /* 0x000fe40000011406 */
[----:B------:R-:W-:Y:S02]  /*0100*/  LOP3.LUT R0, R0, 0xffffffc0, RZ, 0xc0, !PT ;  /* 0xffffffc000007812 */ /* 0x000fe400078ec0ff */
[----:B------:R-:W-:Y:S01]  /*0110*/  SHF.R.S32.HI R15, RZ, 0xc, R7 ;  /* 0x0000000cff0f7819 */ /* 0x000fe20000011407 */
[----:B--2---:R-:W-:Y:S01]  /*0120*/  IMAD.WIDE R12, R13, 0x4, R4 ;  /* 0x000000040d0c7825 */ /* 0x004fe200078e0204 */
[----:B------:R-:W-:-:S03]  /*0130*/  IADD3 R7, R9, -R0, RZ ;  /* 0x8000000009077210 */ /* 0x000fc60007ffe0ff */
[----:B------:R-:W-:Y:S02]  /*0140*/  IMAD.WIDE R14, R15, 0x4, R4 ;  /* 0x000000040f0e7825 */ /* 0x000fe400078e0204 */
[----:B------:R-:W2:Y:S02]  /*0150*/  LDG.E.EL R12, desc[UR4][R12.64] ;  /* 0x000000040c0c7981 */ /* 0x000ea4000c2e1900 */
[----:B----4-:R-:W-:Y:S02]  /*0160*/  IMAD.WIDE R2, R7, 0x4, R2 ;  /* 0x0000000407027825 */ /* 0x010fe400078e0202 */
[----:B------:R-:W3:Y:S04]  /*0170*/  LDG.E.EL R14, desc[UR4][R14.64] ;  /* 0x000000040e0e7981 */ /* 0x000ee8000c2e1900 */
[----:B------:R-:W4:Y:S01]  /*0180*/  LDG.E.EL.128 R4, desc[UR4][R2.64] ;  /* 0x0000000402047981 */ /* 0x000f22000c2e1d00 */
[----:B-----5:R-:W-:-:S04]  /*0190*/  IMAD.WIDE R16, R9, 0x4, R16 ;  /* 0x0000000409107825 */ /* 0x020fc800078e0210 */
[----:B--2---:R-:W-:Y:S01]  /*01a0*/  FADD R11, R12, -R12 ;  /* 0x8000000c0c0b7221 */ /* 0x004fe20000000000 */
[----:B---3--:R-:W-:-:S03]  /*01b0*/  FADD R19, R14, -R14 ;  /* 0x8000000e0e137221 */ /* 0x008fc60000000000 */
[-CC-:B----4-:R-:W-:Y:S01]  /*01c0*/  FFMA R8, R4, R11.reuse, R12.reuse ;  /* 0x0000000b04087223 */ /* 0x190fe2000000000c */
[-CC-:B------:R-:W-:Y:S01]  /*01d0*/  FFMA R9, R5, R11.reuse, R12.reuse ;  /* 0x0000000b05097223 */ /* 0x180fe2000000000c */
[-CC-:B------:R-:W-:Y:S01]  /*01e0*/  FFMA R10, R6, R11.reuse, R12.reuse ;  /* 0x0000000b060a7223 */ /* 0x180fe2000000000c */
[----:B------:R-:W-:Y:S01]  /*01f0*/  FFMA R11, R7, R11, R12 ;  /* 0x0000000b070b7223 */ /* 0x000fe2000000000c */
[-CC-:B------:R-:W-:Y:S01]  /*0200*/  FFMA R4, R4, R19.reuse, R14.reuse ;  /* 0x0000001304047223 */ /* 0x180fe2000000000e */
[-CC-:B------:R-:W-:Y:S01]  /*0210*/  FFMA R5, R5, R19.reuse, R14.reuse ;  /* 0x0000001305057223 */ /* 0x180fe2000000000e */
[-CC-:B------:R-:W-:Y:S01]  /*0220*/  FFMA R6, R6, R19.reuse, R14.reuse ;  /* 0x0000001306067223 */ /* 0x180fe2000000000e */
[----:B------:R-:W-:Y:S01]  /*0230*/  FFMA R7, R7, R19, R14 ;  /* 0x0000001307077223 */ /* 0x000fe2000000000e */
[----:B------:R-:W-:Y:S04]  /*0240*/  STG.E.128 desc[UR4][R16.64], R8 ;  /* 0x0000000810007986 */ /* 0x000fe8000c101d04 */
[----:B------:R-:W-:Y:S01]  /*0250*/  STG.E.128 desc[UR4][R16.64+0x800], R4 ;  /* 0x0008000410007986 */ /* 0x000fe2000c101d04 */
[----:B------:R-:W-:Y:S05]  /*0260*/  EXIT ;  /* 0x000000000000794d */ /* 0x000fea0003800000 */
.L_x_0:
[----:B------:R-:W-:-:S00]  /*0270*/  BRA `(.L_x_0) ;  /* 0xfffffffc00fc7947 */ /* 0x000fc0000383ffff */
[----:B------:R-:W-:-:S00]  /*0280*/  NOP ;  /* 0x0000000000007918 */ /* 0x000fc00000000000 */
[----:B------:R-:W-:-:S00]  /*0290*/  NOP ;  /* 0x0000000000007918 */ /* 0x000fc00000000000 */
[----:B------:R-:W-:-:S00]  /*02a0*/  NOP ;  /* 0x0000000000007918 */ /* 0x000fc00000000000 */
[----:B------:R-:W-:-:S00]  /*02b0*/  NOP ;  /* 0x0000000000007918 */ /* 0x000fc00000000000 */
[----:B------:R-:W-:-:S00]  /*02c0*/  NOP ;  /* 0x0000000000007918 */ /* 0x000fc00000000000 */
[----:B------:R-:W-:-:S00]  /*02d0*/  NOP ;  /* 0x0000000000007918 */ /* 0x000fc00000000000 */
[----:B------:R-:W-:-:S00]  /*02e0*/  NOP ;  /* 0x0000000000007918 */ /* 0x000fc00000000000 */
[----:B------:R-:W-:-:S00]  /*02f0*/  NOP ;  /* 0x0000000000007918 */ /* 0x000fc00000000000 */
.L_x_1:


//--------------------- .nv.constant0.triton_poi_fused__unsafe_index_add_mul_sub_12 --------------------------
	.section	.nv.constant0.triton_poi_fused__unsafe_index_add_mul_sub_12,"a",@progbits
	.sectionflags	@""
	.align	4
.nv.constant0.triton_poi_fused__unsafe_index_add_mul_sub_12:
	.zero		580
